//
// Generated by NVIDIA NVVM Compiler
//
// Compiler Build ID: CL-36424714
// Cuda compilation tools, release 13.0, V13.0.88
// Based on NVVM 20.0.0
//

.version 9.0
.target sm_100
.address_size 64

	// .globl	_Z15MatrixMulKernelPdS_S_i
// _ZZ15MatrixMulKernelPdS_S_iE4ds_M has been demoted
// _ZZ15MatrixMulKernelPdS_S_iE4ds_N has been demoted

.visible .entry _Z15MatrixMulKernelPdS_S_i(
	.param .u64 .ptr .align 1 _Z15MatrixMulKernelPdS_S_i_param_0,
	.param .u64 .ptr .align 1 _Z15MatrixMulKernelPdS_S_i_param_1,
	.param .u64 .ptr .align 1 _Z15MatrixMulKernelPdS_S_i_param_2,
	.param .u32 _Z15MatrixMulKernelPdS_S_i_param_3
)
{
	.reg .pred 	%p<8>;
	.reg .b32 	%r<116>;
	.reg .b64 	%rd<40>;
	.reg .b64 	%fd<368>;
	// demoted variable
	.shared .align 8 .b8 _ZZ15MatrixMulKernelPdS_S_iE4ds_M[2048];
	// demoted variable
	.shared .align 8 .b8 _ZZ15MatrixMulKernelPdS_S_iE4ds_N[2048];
	ld.param.u32 	%r29, [_Z15MatrixMulKernelPdS_S_i_param_3];
	mov.u32 	%r30, %ctaid.x;
	mov.u32 	%r31, %ctaid.y;
	mov.u32 	%r1, %tid.x;
	mov.u32 	%r2, %tid.y;
	mov.u32 	%r32, %ntid.y;
	mad.lo.s32 	%r3, %r31, %r32, %r2;
	mov.u32 	%r33, %ntid.x;
	mad.lo.s32 	%r4, %r30, %r33, %r1;
	shr.s32 	%r34, %r29, 31;
	shr.u32 	%r35, %r34, 28;
	add.s32 	%r36, %r29, %r35;
	shr.s32 	%r5, %r36, 4;
	setp.lt.s32 	%p1, %r29, 16;
	mov.f64 	%fd367, 0d0000000000000000;
	@%p1 bra 	$L__BB0_9;
	mad.lo.s32 	%r112, %r29, %r3, %r1;
	add.s32 	%r38, %r5, -1;
	setp.lt.u32 	%p2, %r38, 3;
	mov.f64 	%fd367, 0d0000000000000000;
	mov.b32 	%r115, 0;
	@%p2 bra 	$L__BB0_4;
	and.b32  	%r115, %r5, 134217724;
	neg.s32 	%r113, %r115;
	add.s32 	%r40, %r2, 48;
	mad.lo.s32 	%r111, %r29, %r40, %r4;
	add.s32 	%r41, %r2, 32;
	mad.lo.s32 	%r110, %r29, %r41, %r4;
	add.s32 	%r42, %r2, 16;
	mad.lo.s32 	%r109, %r29, %r42, %r4;
	mad.lo.s32 	%r108, %r2, %r29, %r4;
	mov.f64 	%fd367, 0d0000000000000000;
$L__BB0_3:
	.pragma "nounroll";
	ld.param.u64 	%rd36, [_Z15MatrixMulKernelPdS_S_i_param_1];
	ld.param.u64 	%rd33, [_Z15MatrixMulKernelPdS_S_i_param_0];
	cvta.to.global.u64 	%rd4, %rd33;
	mul.wide.s32 	%rd5, %r112, 8;
	add.s64 	%rd6, %rd4, %rd5;
	ld.global.f64 	%fd14, [%rd6];
	shl.b32 	%r45, %r2, 7;
	mov.u32 	%r46, _ZZ15MatrixMulKernelPdS_S_iE4ds_M;
	add.s32 	%r47, %r46, %r45;
	shl.b32 	%r48, %r1, 3;
	add.s32 	%r49, %r47, %r48;
	st.shared.f64 	[%r49], %fd14;
	cvta.to.global.u64 	%rd7, %rd36;
	mul.wide.s32 	%rd8, %r108, 8;
	add.s64 	%rd9, %rd7, %rd8;
	ld.global.f64 	%fd15, [%rd9];
	mov.u32 	%r50, _ZZ15MatrixMulKernelPdS_S_iE4ds_N;
	add.s32 	%r51, %r50, %r48;
	add.s32 	%r52, %r51, %r45;
	st.shared.f64 	[%r52], %fd15;
	bar.sync 	0;
	ld.shared.f64 	%fd16, [%r47];
	ld.shared.f64 	%fd17, [%r51];
	fma.rn.f64 	%fd18, %fd16, %fd17, %fd367;
	ld.shared.f64 	%fd19, [%r47+8];
	ld.shared.f64 	%fd20, [%r51+128];
	fma.rn.f64 	%fd21, %fd19, %fd20, %fd18;
	ld.shared.f64 	%fd22, [%r47+16];
	ld.shared.f64 	%fd23, [%r51+256];
	fma.rn.f64 	%fd24, %fd22, %fd23, %fd21;
	ld.shared.f64 	%fd25, [%r47+24];
	ld.shared.f64 	%fd26, [%r51+384];
	fma.rn.f64 	%fd27, %fd25, %fd26, %fd24;
	ld.shared.f64 	%fd28, [%r47+32];
	ld.shared.f64 	%fd29, [%r51+512];
	fma.rn.f64 	%fd30, %fd28, %fd29, %fd27;
	ld.shared.f64 	%fd31, [%r47+40];
	ld.shared.f64 	%fd32, [%r51+640];
	fma.rn.f64 	%fd33, %fd31, %fd32, %fd30;
	ld.shared.f64 	%fd34, [%r47+48];
	ld.shared.f64 	%fd35, [%r51+768];
	fma.rn.f64 	%fd36, %fd34, %fd35, %fd33;
	ld.shared.f64 	%fd37, [%r47+56];
	ld.shared.f64 	%fd38, [%r51+896];
	fma.rn.f64 	%fd39, %fd37, %fd38, %fd36;
	ld.shared.f64 	%fd40, [%r47+64];
	ld.shared.f64 	%fd41, [%r51+1024];
	fma.rn.f64 	%fd42, %fd40, %fd41, %fd39;
	ld.shared.f64 	%fd43, [%r47+72];
	ld.shared.f64 	%fd44, [%r51+1152];
	fma.rn.f64 	%fd45, %fd43, %fd44, %fd42;
	ld.shared.f64 	%fd46, [%r47+80];
	ld.shared.f64 	%fd47, [%r51+1280];
	fma.rn.f64 	%fd48, %fd46, %fd47, %fd45;
	ld.shared.f64 	%fd49, [%r47+88];
	ld.shared.f64 	%fd50, [%r51+1408];
	fma.rn.f64 	%fd51, %fd49, %fd50, %fd48;
	ld.shared.f64 	%fd52, [%r47+96];
	ld.shared.f64 	%fd53, [%r51+1536];
	fma.rn.f64 	%fd54, %fd52, %fd53, %fd51;
	ld.shared.f64 	%fd55, [%r47+104];
	ld.shared.f64 	%fd56, [%r51+1664];
	fma.rn.f64 	%fd57, %fd55, %fd56, %fd54;
	ld.shared.f64 	%fd58, [%r47+112];
	ld.shared.f64 	%fd59, [%r51+1792];
	fma.rn.f64 	%fd60, %fd58, %fd59, %fd57;
	ld.shared.f64 	%fd61, [%r47+120];
	ld.shared.f64 	%fd62, [%r51+1920];
	fma.rn.f64 	%fd63, %fd61, %fd62, %fd60;
	bar.sync 	0;
	ld.global.f64 	%fd64, [%rd6+128];
	st.shared.f64 	[%r49], %fd64;
	mul.wide.s32 	%rd10, %r109, 8;
	add.s64 	%rd11, %rd7, %rd10;
	ld.global.f64 	%fd65, [%rd11];
	st.shared.f64 	[%r52], %fd65;
	bar.sync 	0;
	ld.shared.f64 	%fd66, [%r47];
	ld.shared.f64 	%fd67, [%r51];
	fma.rn.f64 	%fd68, %fd66, %fd67, %fd63;
	ld.shared.f64 	%fd69, [%r47+8];
	ld.shared.f64 	%fd70, [%r51+128];
	fma.rn.f64 	%fd71, %fd69, %fd70, %fd68;
	ld.shared.f64 	%fd72, [%r47+16];
	ld.shared.f64 	%fd73, [%r51+256];
	fma.rn.f64 	%fd74, %fd72, %fd73, %fd71;
	ld.shared.f64 	%fd75, [%r47+24];
	ld.shared.f64 	%fd76, [%r51+384];
	fma.rn.f64 	%fd77, %fd75, %fd76, %fd74;
	ld.shared.f64 	%fd78, [%r47+32];
	ld.shared.f64 	%fd79, [%r51+512];
	fma.rn.f64 	%fd80, %fd78, %fd79, %fd77;
	ld.shared.f64 	%fd81, [%r47+40];
	ld.shared.f64 	%fd82, [%r51+640];
	fma.rn.f64 	%fd83, %fd81, %fd82, %fd80;
	ld.shared.f64 	%fd84, [%r47+48];
	ld.shared.f64 	%fd85, [%r51+768];
	fma.rn.f64 	%fd86, %fd84, %fd85, %fd83;
	ld.shared.f64 	%fd87, [%r47+56];
	ld.shared.f64 	%fd88, [%r51+896];
	fma.rn.f64 	%fd89, %fd87, %fd88, %fd86;
	ld.shared.f64 	%fd90, [%r47+64];
	ld.shared.f64 	%fd91, [%r51+1024];
	fma.rn.f64 	%fd92, %fd90, %fd91, %fd89;
	ld.shared.f64 	%fd93, [%r47+72];
	ld.shared.f64 	%fd94, [%r51+1152];
	fma.rn.f64 	%fd95, %fd93, %fd94, %fd92;
	ld.shared.f64 	%fd96, [%r47+80];
	ld.shared.f64 	%fd97, [%r51+1280];
	fma.rn.f64 	%fd98, %fd96, %fd97, %fd95;
	ld.shared.f64 	%fd99, [%r47+88];
	ld.shared.f64 	%fd100, [%r51+1408];
	fma.rn.f64 	%fd101, %fd99, %fd100, %fd98;
	ld.shared.f64 	%fd102, [%r47+96];
	ld.shared.f64 	%fd103, [%r51+1536];
	fma.rn.f64 	%fd104, %fd102, %fd103, %fd101;
	ld.shared.f64 	%fd105, [%r47+104];
	ld.shared.f64 	%fd106, [%r51+1664];
	fma.rn.f64 	%fd107, %fd105, %fd106, %fd104;
	ld.shared.f64 	%fd108, [%r47+112];
	ld.shared.f64 	%fd109, [%r51+1792];
	fma.rn.f64 	%fd110, %fd108, %fd109, %fd107;
	ld.shared.f64 	%fd111, [%r47+120];
	ld.shared.f64 	%fd112, [%r51+1920];
	fma.rn.f64 	%fd113, %fd111, %fd112, %fd110;
	bar.sync 	0;
	ld.global.f64 	%fd114, [%rd6+256];
	st.shared.f64 	[%r49], %fd114;
	mul.wide.s32 	%rd12, %r110, 8;
	add.s64 	%rd13, %rd7, %rd12;
	ld.global.f64 	%fd115, [%rd13];
	st.shared.f64 	[%r52], %fd115;
	bar.sync 	0;
	ld.shared.f64 	%fd116, [%r47];
	ld.shared.f64 	%fd117, [%r51];
	fma.rn.f64 	%fd118, %fd116, %fd117, %fd113;
	ld.shared.f64 	%fd119, [%r47+8];
	ld.shared.f64 	%fd120, [%r51+128];
	fma.rn.f64 	%fd121, %fd119, %fd120, %fd118;
	ld.shared.f64 	%fd122, [%r47+16];
	ld.shared.f64 	%fd123, [%r51+256];
	fma.rn.f64 	%fd124, %fd122, %fd123, %fd121;
	ld.shared.f64 	%fd125, [%r47+24];
	ld.shared.f64 	%fd126, [%r51+384];
	fma.rn.f64 	%fd127, %fd125, %fd126, %fd124;
	ld.shared.f64 	%fd128, [%r47+32];
	ld.shared.f64 	%fd129, [%r51+512];
	fma.rn.f64 	%fd130, %fd128, %fd129, %fd127;
	ld.shared.f64 	%fd131, [%r47+40];
	ld.shared.f64 	%fd132, [%r51+640];
	fma.rn.f64 	%fd133, %fd131, %fd132, %fd130;
	ld.shared.f64 	%fd134, [%r47+48];
	ld.shared.f64 	%fd135, [%r51+768];
	fma.rn.f64 	%fd136, %fd134, %fd135, %fd133;
	ld.shared.f64 	%fd137, [%r47+56];
	ld.shared.f64 	%fd138, [%r51+896];
	fma.rn.f64 	%fd139, %fd137, %fd138, %fd136;
	ld.shared.f64 	%fd140, [%r47+64];
	ld.shared.f64 	%fd141, [%r51+1024];
	fma.rn.f64 	%fd142, %fd140, %fd141, %fd139;
	ld.shared.f64 	%fd143, [%r47+72];
	ld.shared.f64 	%fd144, [%r51+1152];
	fma.rn.f64 	%fd145, %fd143, %fd144, %fd142;
	ld.shared.f64 	%fd146, [%r47+80];
	ld.shared.f64 	%fd147, [%r51+1280];
	fma.rn.f64 	%fd148, %fd146, %fd147, %fd145;
	ld.shared.f64 	%fd149, [%r47+88];
	ld.shared.f64 	%fd150, [%r51+1408];
	fma.rn.f64 	%fd151, %fd149, %fd150, %fd148;
	ld.shared.f64 	%fd152, [%r47+96];
	ld.shared.f64 	%fd153, [%r51+1536];
	fma.rn.f64 	%fd154, %fd152, %fd153, %fd151;
	ld.shared.f64 	%fd155, [%r47+104];
	ld.shared.f64 	%fd156, [%r51+1664];
	fma.rn.f64 	%fd157, %fd155, %fd156, %fd154;
	ld.shared.f64 	%fd158, [%r47+112];
	ld.shared.f64 	%fd159, [%r51+1792];
	fma.rn.f64 	%fd160, %fd158, %fd159, %fd157;
	ld.shared.f64 	%fd161, [%r47+120];
	ld.shared.f64 	%fd162, [%r51+1920];
	fma.rn.f64 	%fd163, %fd161, %fd162, %fd160;
	bar.sync 	0;
	ld.global.f64 	%fd164, [%rd6+384];
	st.shared.f64 	[%r49], %fd164;
	mul.wide.s32 	%rd14, %r111, 8;
	add.s64 	%rd15, %rd7, %rd14;
	ld.global.f64 	%fd165, [%rd15];
	st.shared.f64 	[%r52], %fd165;
	bar.sync 	0;
	ld.shared.f64 	%fd166, [%r47];
	ld.shared.f64 	%fd167, [%r51];
	fma.rn.f64 	%fd168, %fd166, %fd167, %fd163;
	ld.shared.f64 	%fd169, [%r47+8];
	ld.shared.f64 	%fd170, [%r51+128];
	fma.rn.f64 	%fd171, %fd169, %fd170, %fd168;
	ld.shared.f64 	%fd172, [%r47+16];
	ld.shared.f64 	%fd173, [%r51+256];
	fma.rn.f64 	%fd174, %fd172, %fd173, %fd171;
	ld.shared.f64 	%fd175, [%r47+24];
	ld.shared.f64 	%fd176, [%r51+384];
	fma.rn.f64 	%fd177, %fd175, %fd176, %fd174;
	ld.shared.f64 	%fd178, [%r47+32];
	ld.shared.f64 	%fd179, [%r51+512];
	fma.rn.f64 	%fd180, %fd178, %fd179, %fd177;
	ld.shared.f64 	%fd181, [%r47+40];
	ld.shared.f64 	%fd182, [%r51+640];
	fma.rn.f64 	%fd183, %fd181, %fd182, %fd180;
	ld.shared.f64 	%fd184, [%r47+48];
	ld.shared.f64 	%fd185, [%r51+768];
	fma.rn.f64 	%fd186, %fd184, %fd185, %fd183;
	ld.shared.f64 	%fd187, [%r47+56];
	ld.shared.f64 	%fd188, [%r51+896];
	fma.rn.f64 	%fd189, %fd187, %fd188, %fd186;
	ld.shared.f64 	%fd190, [%r47+64];
	ld.shared.f64 	%fd191, [%r51+1024];
	fma.rn.f64 	%fd192, %fd190, %fd191, %fd189;
	ld.shared.f64 	%fd193, [%r47+72];
	ld.shared.f64 	%fd194, [%r51+1152];
	fma.rn.f64 	%fd195, %fd193, %fd194, %fd192;
	ld.shared.f64 	%fd196, [%r47+80];
	ld.shared.f64 	%fd197, [%r51+1280];
	fma.rn.f64 	%fd198, %fd196, %fd197, %fd195;
	ld.shared.f64 	%fd199, [%r47+88];
	ld.shared.f64 	%fd200, [%r51+1408];
	fma.rn.f64 	%fd201, %fd199, %fd200, %fd198;
	ld.shared.f64 	%fd202, [%r47+96];
	ld.shared.f64 	%fd203, [%r51+1536];
	fma.rn.f64 	%fd204, %fd202, %fd203, %fd201;
	ld.shared.f64 	%fd205, [%r47+104];
	ld.shared.f64 	%fd206, [%r51+1664];
	fma.rn.f64 	%fd207, %fd205, %fd206, %fd204;
	ld.shared.f64 	%fd208, [%r47+112];
	ld.shared.f64 	%fd209, [%r51+1792];
	fma.rn.f64 	%fd210, %fd208, %fd209, %fd207;
	ld.shared.f64 	%fd211, [%r47+120];
	ld.shared.f64 	%fd212, [%r51+1920];
	fma.rn.f64 	%fd367, %fd211, %fd212, %fd210;
	bar.sync 	0;
	add.s32 	%r113, %r113, 4;
	add.s32 	%r112, %r112, 64;
	shl.b32 	%r53, %r29, 6;
	add.s32 	%r111, %r111, %r53;
	add.s32 	%r110, %r110, %r53;
	add.s32 	%r109, %r109, %r53;
	add.s32 	%r108, %r108, %r53;
	setp.ne.s32 	%p3, %r113, 0;
	@%p3 bra 	$L__BB0_3;
$L__BB0_4:
	and.b32  	%r26, %r5, 3;
	setp.eq.s32 	%p4, %r26, 0;
	@%p4 bra 	$L__BB0_9;
	setp.eq.s32 	%p5, %r26, 1;
	@%p5 bra 	$L__BB0_7;
	ld.param.u64 	%rd37, [_Z15MatrixMulKernelPdS_S_i_param_1];
	ld.param.u64 	%rd34, [_Z15MatrixMulKernelPdS_S_i_param_0];
	shl.b32 	%r54, %r115, 4;
	mad.lo.s32 	%r60, %r29, %r3, %r1;
	add.s32 	%r61, %r60, %r54;
	cvta.to.global.u64 	%rd16, %rd34;
	mul.wide.s32 	%rd17, %r61, 8;
	add.s64 	%rd18, %rd16, %rd17;
	ld.global.f64 	%fd214, [%rd18];
	shl.b32 	%r62, %r2, 7;
	mov.u32 	%r63, _ZZ15MatrixMulKernelPdS_S_iE4ds_M;
	add.s32 	%r64, %r63, %r62;
	shl.b32 	%r65, %r1, 3;
	add.s32 	%r66, %r64, %r65;
	st.shared.f64 	[%r66], %fd214;
	add.s32 	%r67, %r54, %r2;
	mov.u32 	%r68, %ctaid.x;
	mov.u32 	%r69, %ntid.x;
	mad.lo.s32 	%r70, %r68, %r69, %r1;
	mad.lo.s32 	%r71, %r67, %r29, %r70;
	cvta.to.global.u64 	%rd19, %rd37;
	mul.wide.s32 	%rd20, %r71, 8;
	add.s64 	%rd21, %rd19, %rd20;
	ld.global.f64 	%fd215, [%rd21];
	mov.u32 	%r72, _ZZ15MatrixMulKernelPdS_S_iE4ds_N;
	add.s32 	%r73, %r72, %r65;
	add.s32 	%r74, %r73, %r62;
	st.shared.f64 	[%r74], %fd215;
	bar.sync 	0;
	ld.shared.f64 	%fd216, [%r64];
	ld.shared.f64 	%fd217, [%r73];
	fma.rn.f64 	%fd218, %fd216, %fd217, %fd367;
	ld.shared.f64 	%fd219, [%r64+8];
	ld.shared.f64 	%fd220, [%r73+128];
	fma.rn.f64 	%fd221, %fd219, %fd220, %fd218;
	ld.shared.f64 	%fd222, [%r64+16];
	ld.shared.f64 	%fd223, [%r73+256];
	fma.rn.f64 	%fd224, %fd222, %fd223, %fd221;
	ld.shared.f64 	%fd225, [%r64+24];
	ld.shared.f64 	%fd226, [%r73+384];
	fma.rn.f64 	%fd227, %fd225, %fd226, %fd224;
	ld.shared.f64 	%fd228, [%r64+32];
	ld.shared.f64 	%fd229, [%r73+512];
	fma.rn.f64 	%fd230, %fd228, %fd229, %fd227;
	ld.shared.f64 	%fd231, [%r64+40];
	ld.shared.f64 	%fd232, [%r73+640];
	fma.rn.f64 	%fd233, %fd231, %fd232, %fd230;
	ld.shared.f64 	%fd234, [%r64+48];
	ld.shared.f64 	%fd235, [%r73+768];
	fma.rn.f64 	%fd236, %fd234, %fd235, %fd233;
	ld.shared.f64 	%fd237, [%r64+56];
	ld.shared.f64 	%fd238, [%r73+896];
	fma.rn.f64 	%fd239, %fd237, %fd238, %fd236;
	ld.shared.f64 	%fd240, [%r64+64];
	ld.shared.f64 	%fd241, [%r73+1024];
	fma.rn.f64 	%fd242, %fd240, %fd241, %fd239;
	ld.shared.f64 	%fd243, [%r64+72];
	ld.shared.f64 	%fd244, [%r73+1152];
	fma.rn.f64 	%fd245, %fd243, %fd244, %fd242;
	ld.shared.f64 	%fd246, [%r64+80];
	ld.shared.f64 	%fd247, [%r73+1280];
	fma.rn.f64 	%fd248, %fd246, %fd247, %fd245;
	ld.shared.f64 	%fd249, [%r64+88];
	ld.shared.f64 	%fd250, [%r73+1408];
	fma.rn.f64 	%fd251, %fd249, %fd250, %fd248;
	ld.shared.f64 	%fd252, [%r64+96];
	ld.shared.f64 	%fd253, [%r73+1536];
	fma.rn.f64 	%fd254, %fd252, %fd253, %fd251;
	ld.shared.f64 	%fd255, [%r64+104];
	ld.shared.f64 	%fd256, [%r73+1664];
	fma.rn.f64 	%fd257, %fd255, %fd256, %fd254;
	ld.shared.f64 	%fd258, [%r64+112];
	ld.shared.f64 	%fd259, [%r73+1792];
	fma.rn.f64 	%fd260, %fd258, %fd259, %fd257;
	ld.shared.f64 	%fd261, [%r64+120];
	ld.shared.f64 	%fd262, [%r73+1920];
	fma.rn.f64 	%fd263, %fd261, %fd262, %fd260;
	bar.sync 	0;
	ld.global.f64 	%fd264, [%rd18+128];
	st.shared.f64 	[%r66], %fd264;
	add.s32 	%r75, %r67, 16;
	mad.lo.s32 	%r76, %r75, %r29, %r70;
	mul.wide.s32 	%rd22, %r76, 8;
	add.s64 	%rd23, %rd19, %rd22;
	ld.global.f64 	%fd265, [%rd23];
	st.shared.f64 	[%r74], %fd265;
	bar.sync 	0;
	ld.shared.f64 	%fd266, [%r64];
	ld.shared.f64 	%fd267, [%r73];
	fma.rn.f64 	%fd268, %fd266, %fd267, %fd263;
	ld.shared.f64 	%fd269, [%r64+8];
	ld.shared.f64 	%fd270, [%r73+128];
	fma.rn.f64 	%fd271, %fd269, %fd270, %fd268;
	ld.shared.f64 	%fd272, [%r64+16];
	ld.shared.f64 	%fd273, [%r73+256];
	fma.rn.f64 	%fd274, %fd272, %fd273, %fd271;
	ld.shared.f64 	%fd275, [%r64+24];
	ld.shared.f64 	%fd276, [%r73+384];
	fma.rn.f64 	%fd277, %fd275, %fd276, %fd274;
	ld.shared.f64 	%fd278, [%r64+32];
	ld.shared.f64 	%fd279, [%r73+512];
	fma.rn.f64 	%fd280, %fd278, %fd279, %fd277;
	ld.shared.f64 	%fd281, [%r64+40];
	ld.shared.f64 	%fd282, [%r73+640];
	fma.rn.f64 	%fd283, %fd281, %fd282, %fd280;
	ld.shared.f64 	%fd284, [%r64+48];
	ld.shared.f64 	%fd285, [%r73+768];
	fma.rn.f64 	%fd286, %fd284, %fd285, %fd283;
	ld.shared.f64 	%fd287, [%r64+56];
	ld.shared.f64 	%fd288, [%r73+896];
	fma.rn.f64 	%fd289, %fd287, %fd288, %fd286;
	ld.shared.f64 	%fd290, [%r64+64];
	ld.shared.f64 	%fd291, [%r73+1024];
	fma.rn.f64 	%fd292, %fd290, %fd291, %fd289;
	ld.shared.f64 	%fd293, [%r64+72];
	ld.shared.f64 	%fd294, [%r73+1152];
	fma.rn.f64 	%fd295, %fd293, %fd294, %fd292;
	ld.shared.f64 	%fd296, [%r64+80];
	ld.shared.f64 	%fd297, [%r73+1280];
	fma.rn.f64 	%fd298, %fd296, %fd297, %fd295;
	ld.shared.f64 	%fd299, [%r64+88];
	ld.shared.f64 	%fd300, [%r73+1408];
	fma.rn.f64 	%fd301, %fd299, %fd300, %fd298;
	ld.shared.f64 	%fd302, [%r64+96];
	ld.shared.f64 	%fd303, [%r73+1536];
	fma.rn.f64 	%fd304, %fd302, %fd303, %fd301;
	ld.shared.f64 	%fd305, [%r64+104];
	ld.shared.f64 	%fd306, [%r73+1664];
	fma.rn.f64 	%fd307, %fd305, %fd306, %fd304;
	ld.shared.f64 	%fd308, [%r64+112];
	ld.shared.f64 	%fd309, [%r73+1792];
	fma.rn.f64 	%fd310, %fd308, %fd309, %fd307;
	ld.shared.f64 	%fd311, [%r64+120];
	ld.shared.f64 	%fd312, [%r73+1920];
	fma.rn.f64 	%fd367, %fd311, %fd312, %fd310;
	bar.sync 	0;
	add.s32 	%r115, %r115, 2;
$L__BB0_7:
	and.b32  	%r77, %r5, 1;
	setp.eq.b32 	%p6, %r77, 1;
	not.pred 	%p7, %p6;
	@%p7 bra 	$L__BB0_9;
	ld.param.u64 	%rd38, [_Z15MatrixMulKernelPdS_S_i_param_1];
	ld.param.u64 	%rd35, [_Z15MatrixMulKernelPdS_S_i_param_0];
	shl.b32 	%r78, %r115, 4;
	mad.lo.s32 	%r84, %r29, %r3, %r1;
	add.s32 	%r85, %r84, %r78;
	cvta.to.global.u64 	%rd24, %rd35;
	mul.wide.s32 	%rd25, %r85, 8;
	add.s64 	%rd26, %rd24, %rd25;
	ld.global.f64 	%fd313, [%rd26];
	shl.b32 	%r86, %r2, 7;
	mov.u32 	%r87, _ZZ15MatrixMulKernelPdS_S_iE4ds_M;
	add.s32 	%r88, %r87, %r86;
	shl.b32 	%r89, %r1, 3;
	add.s32 	%r90, %r88, %r89;
	st.shared.f64 	[%r90], %fd313;
	add.s32 	%r91, %r78, %r2;
	mov.u32 	%r92, %ctaid.x;
	mov.u32 	%r93, %ntid.x;
	mad.lo.s32 	%r94, %r92, %r93, %r1;
	mad.lo.s32 	%r95, %r91, %r29, %r94;
	cvta.to.global.u64 	%rd27, %rd38;
	mul.wide.s32 	%rd28, %r95, 8;
	add.s64 	%rd29, %rd27, %rd28;
	ld.global.f64 	%fd314, [%rd29];
	mov.u32 	%r96, _ZZ15MatrixMulKernelPdS_S_iE4ds_N;
	add.s32 	%r97, %r96, %r89;
	add.s32 	%r98, %r97, %r86;
	st.shared.f64 	[%r98], %fd314;
	bar.sync 	0;
	ld.shared.f64 	%fd315, [%r88];
	ld.shared.f64 	%fd316, [%r97];
	fma.rn.f64 	%fd317, %fd315, %fd316, %fd367;
	ld.shared.f64 	%fd318, [%r88+8];
	ld.shared.f64 	%fd319, [%r97+128];
	fma.rn.f64 	%fd320, %fd318, %fd319, %fd317;
	ld.shared.f64 	%fd321, [%r88+16];
	ld.shared.f64 	%fd322, [%r97+256];
	fma.rn.f64 	%fd323, %fd321, %fd322, %fd320;
	ld.shared.f64 	%fd324, [%r88+24];
	ld.shared.f64 	%fd325, [%r97+384];
	fma.rn.f64 	%fd326, %fd324, %fd325, %fd323;
	ld.shared.f64 	%fd327, [%r88+32];
	ld.shared.f64 	%fd328, [%r97+512];
	fma.rn.f64 	%fd329, %fd327, %fd328, %fd326;
	ld.shared.f64 	%fd330, [%r88+40];
	ld.shared.f64 	%fd331, [%r97+640];
	fma.rn.f64 	%fd332, %fd330, %fd331, %fd329;
	ld.shared.f64 	%fd333, [%r88+48];
	ld.shared.f64 	%fd334, [%r97+768];
	fma.rn.f64 	%fd335, %fd333, %fd334, %fd332;
	ld.shared.f64 	%fd336, [%r88+56];
	ld.shared.f64 	%fd337, [%r97+896];
	fma.rn.f64 	%fd338, %fd336, %fd337, %fd335;
	ld.shared.f64 	%fd339, [%r88+64];
	ld.shared.f64 	%fd340, [%r97+1024];
	fma.rn.f64 	%fd341, %fd339, %fd340, %fd338;
	ld.shared.f64 	%fd342, [%r88+72];
	ld.shared.f64 	%fd343, [%r97+1152];
	fma.rn.f64 	%fd344, %fd342, %fd343, %fd341;
	ld.shared.f64 	%fd345, [%r88+80];
	ld.shared.f64 	%fd346, [%r97+1280];
	fma.rn.f64 	%fd347, %fd345, %fd346, %fd344;
	ld.shared.f64 	%fd348, [%r88+88];
	ld.shared.f64 	%fd349, [%r97+1408];
	fma.rn.f64 	%fd350, %fd348, %fd349, %fd347;
	ld.shared.f64 	%fd351, [%r88+96];
	ld.shared.f64 	%fd352, [%r97+1536];
	fma.rn.f64 	%fd353, %fd351, %fd352, %fd350;
	ld.shared.f64 	%fd354, [%r88+104];
	ld.shared.f64 	%fd355, [%r97+1664];
	fma.rn.f64 	%fd356, %fd354, %fd355, %fd353;
	ld.shared.f64 	%fd357, [%r88+112];
	ld.shared.f64 	%fd358, [%r97+1792];
	fma.rn.f64 	%fd359, %fd357, %fd358, %fd356;
	ld.shared.f64 	%fd360, [%r88+120];
	ld.shared.f64 	%fd361, [%r97+1920];
	fma.rn.f64 	%fd367, %fd360, %fd361, %fd359;
	bar.sync 	0;
$L__BB0_9:
	ld.param.u64 	%rd39, [_Z15MatrixMulKernelPdS_S_i_param_2];
	cvta.to.global.u64 	%rd30, %rd39;
	mad.lo.s32 	%r107, %r29, %r3, %r4;
	mul.wide.s32 	%rd31, %r107, 8;
	add.s64 	%rd32, %rd30, %rd31;
	st.global.f64 	[%rd32], %fd367;
	ret;

}


// ===== COMPILED SASS (sm_100) =====

	.target	sm_100

	.elftype	@"ET_EXEC"


//--------------------- .note.nv.tkinfo           --------------------------
	.section	.note.nv.tkinfo,"",@"SHT_NOTE"
	.sectionflags	@"SHF_NOTE_NV_TKINFO"
	.tkinfo
        /*0018*/ 	.word	0x00000002
        /*0030*/ 	.string	""
        /*0030*/ 	.string	"ptxas"
        /*0030*/ 	.string	"Cuda compilation tools, release 13.0, V13.0.88"
        /*0030*/ 	.string	"Build cuda_13.0.r13.0/compiler.36424714_0"
        /*0030*/ 	.string	"-arch sm_100 -m 64 "



//--------------------- .note.nv.cuinfo           --------------------------
	.section	.note.nv.cuinfo,"",@"SHT_NOTE"
	.sectionflags	@"SHF_NOTE_NV_CUINFO"
        /*0018*/ 	.short	0x0002
        /*001a*/ 	.short	0x0064
        /*001c*/ 	.short	0x0082
	.zero		2


//--------------------- .nv.info                  --------------------------
	.section	.nv.info,"",@"SHT_CUDA_INFO"
	.align	4


	//----- nvinfo : EIATTR_REGCOUNT
	.align		4
        /*0000*/ 	.byte	0x04, 0x2f
        /*0002*/ 	.short	(.L_1 - .L_0)
	.align		4
.L_0:
        /*0004*/ 	.word	index@(_Z15MatrixMulKernelPdS_S_i)
        /*0008*/ 	.word	0x00000028


	//----- nvinfo : EIATTR_FRAME_SIZE
	.align		4
.L_1:
        /*000c*/ 	.byte	0x04, 0x11
        /*000e*/ 	.short	(.L_3 - .L_2)
	.align		4
.L_2:
        /*0010*/ 	.word	index@(_Z15MatrixMulKernelPdS_S_i)
        /*0014*/ 	.word	0x00000000


	//----- nvinfo : EIATTR_MIN_STACK_SIZE
	.align		4
.L_3:
        /*0018*/ 	.byte	0x04, 0x12
        /*001a*/ 	.short	(.L_5 - .L_4)
	.align		4
.L_4:
        /*001c*/ 	.word	index@(_Z15MatrixMulKernelPdS_S_i)
        /*0020*/ 	.word	0x00000000
.L_5:


//--------------------- .nv.compat                --------------------------
	.section	.nv.compat,"",@"SHT_CUDA_COMPAT_INFO"
	.align	4
        /*0000*/ 	.byte	0x02, 0x09, 0x00, 0x00, 0x02, 0x02, 0x01, 0x00, 0x02, 0x05, 0x05, 0x00, 0x03, 0x07, 0x01, 0x01
        /*0010*/ 	.byte	0x02, 0x03, 0x00, 0x00, 0x02, 0x06, 0x01, 0x00, 0x04, 0x0b, 0x08, 0x00, 0x01, 0x00, 0x00, 0x00
        /*0020*/ 	.byte	0x00, 0x00, 0x00, 0x00


//--------------------- .nv.info._Z15MatrixMulKernelPdS_S_i --------------------------
	.section	.nv.info._Z15MatrixMulKernelPdS_S_i,"",@"SHT_CUDA_INFO"
	.sectionflags	@""
	.align	4


	//----- nvinfo : EIATTR_CUDA_API_VERSION
	.align		4
        /*0000*/ 	.byte	0x04, 0x37
        /*0002*/ 	.short	(.L_7 - .L_6)
.L_6:
        /*0004*/ 	.word	0x00000082


	//----- nvinfo : EIATTR_KPARAM_INFO
	.align		4
.L_7:
        /*0008*/ 	.byte	0x04, 0x17
        /*000a*/ 	.short	(.L_9 - .L_8)
.L_8:
        /*000c*/ 	.word	0x00000000
        /*0010*/ 	.short	0x0003
        /*0012*/ 	.short	0x0018
        /*0014*/ 	.byte	0x00, 0xf0, 0x11, 0x00


	//----- nvinfo : EIATTR_KPARAM_INFO
	.align		4
.L_9:
        /*0018*/ 	.byte	0x04, 0x17
        /*001a*/ 	.short	(.L_11 - .L_10)
.L_10:
        /*001c*/ 	.word	0x00000000
        /*0020*/ 	.short	0x0002
        /*0022*/ 	.short	0x0010
        /*0024*/ 	.byte	0x00, 0xf5, 0x21, 0x00


	//----- nvinfo : EIATTR_KPARAM_INFO
	.align		4
.L_11:
        /*0028*/ 	.byte	0x04, 0x17
        /*002a*/ 	.short	(.L_13 - .L_12)
.L_12:
        /*002c*/ 	.word	0x00000000
        /*0030*/ 	.short	0x0001
        /*0032*/ 	.short	0x0008
        /*0034*/ 	.byte	0x00, 0xf5, 0x21, 0x00


	//----- nvinfo : EIATTR_KPARAM_INFO
	.align		4
.L_13:
        /*0038*/ 	.byte	0x04, 0x17
        /*003a*/ 	.short	(.L_15 - .L_14)
.L_14:
        /*003c*/ 	.word	0x00000000
        /*0040*/ 	.short	0x0000
        /*0042*/ 	.short	0x0000
        /*0044*/ 	.byte	0x00, 0xf5, 0x21, 0x00


	//----- nvinfo : EIATTR_SPARSE_MMA_MASK
	.align		4
.L_15:
        /*0048*/ 	.byte	0x03, 0x50
        /*004a*/ 	.short	0x0000


	//----- nvinfo : EIATTR_MAXREG_COUNT
	.align		4
        /*004c*/ 	.byte	0x03, 0x1b
        /*004e*/ 	.short	0x00ff


	//----- nvinfo : EIATTR_NUM_BARRIERS
	.align		4
        /*0050*/ 	.byte	0x02, 0x4c
        /*0052*/ 	.byte	0x01
	.zero		1


	//----- nvinfo : EIATTR_MERCURY_ISA_VERSION
	.align		4
        /*0054*/ 	.byte	0x03, 0x5f
        /*0056*/ 	.short	0x0101


	//----- nvinfo : EIATTR_VRC_CTA_INIT_COUNT
	.align		4
        /*0058*/ 	.byte	0x02, 0x4a
	.zero		1
	.zero		1


	//----- nvinfo : EIATTR_EXIT_INSTR_OFFSETS
	.align		4
        /*005c*/ 	.byte	0x04, 0x1c
        /*005e*/ 	.short	(.L_17 - .L_16)


	//   ....[0]....
.L_16:
        /*0060*/ 	.word	0x00001af0


	//----- nvinfo : EIATTR_CBANK_PARAM_SIZE
	.align		4
.L_17:
        /*0064*/ 	.byte	0x03, 0x19
        /*0066*/ 	.short	0x001c


	//----- nvinfo : EIATTR_PARAM_CBANK
	.align		4
        /*0068*/ 	.byte	0x04, 0x0a
        /*006a*/ 	.short	(.L_19 - .L_18)
	.align		4
.L_18:
        /*006c*/ 	.word	index@(.nv.constant0._Z15MatrixMulKernelPdS_S_i)
        /*0070*/ 	.short	0x0380
        /*0072*/ 	.short	0x001c


	//----- nvinfo : EIATTR_SW_WAR
	.align		4
.L_19:
        /*0074*/ 	.byte	0x04, 0x36
        /*0076*/ 	.short	(.L_21 - .L_20)
.L_20:
        /*0078*/ 	.word	0x00000008
.L_21:


//--------------------- .nv.callgraph             --------------------------
	.section	.nv.callgraph,"",@"SHT_CUDA_CALLGRAPH"
	.align	4
	.sectionentsize	8
	.align		4
        /*0000*/ 	.word	0x00000000
	.align		4
        /*0004*/ 	.word	0xffffffff
	.align		4
        /*0008*/ 	.word	0x00000000
	.align		4
        /*000c*/ 	.word	0xfffffffe
	.align		4
        /*0010*/ 	.word	0x00000000
	.align		4
        /*0014*/ 	.word	0xfffffffd
	.align		4
        /*0018*/ 	.word	0x00000000
	.align		4
        /*001c*/ 	.word	0xfffffffc


//--------------------- .text._Z15MatrixMulKernelPdS_S_i --------------------------
	.section	.text._Z15MatrixMulKernelPdS_S_i,"ax",@progbits
	.align	128
        .global         _Z15MatrixMulKernelPdS_S_i
        .type           _Z15MatrixMulKernelPdS_S_i,@function
        .size           _Z15MatrixMulKernelPdS_S_i,(.L_x_5 - _Z15MatrixMulKernelPdS_S_i)
        .other          _Z15MatrixMulKernelPdS_S_i,@"STO_CUDA_ENTRY STV_DEFAULT"
_Z15MatrixMulKernelPdS_S_i:
.text._Z15MatrixMulKernelPdS_S_i:
[----:B------:R-:W-:Y:S08]  /*0000*/  LDC R1, c[0x0][0x37c] ;  /* 0x0000df00ff017b82 */ /* 0x000ff00000000800 */
[----:B------:R-:W0:Y:S01]  /*0010*/  LDC R3, c[0x0][0x398] ;  /* 0x0000e600ff037b82 */ /* 0x000e220000000800 */
[----:B------:R-:W1:Y:S01]  /*0020*/  S2R R0, SR_TID.Y ;  /* 0x0000000000007919 */ /* 0x000e620000002200 */
[----:B------:R-:W2:Y:S01]  /*0030*/  LDCU.64 UR8, c[0x0][0x358] ;  /* 0x00006b00ff0877ac */ /* 0x000ea20008000a00 */
[----:B------:R-:W-:Y:S01]  /*0040*/  CS2R R32, SRZ ;  /* 0x0000000000207805 */ /* 0x000fe2000001ff00 */
[----:B------:R-:W3:Y:S04]  /*0050*/  S2R R2, SR_TID.X ;  /* 0x0000000000027919 */ /* 0x000ee80000002100 */
[----:B------:R-:W1:Y:S08]  /*0060*/  LDC R7, c[0x0][0x364] ;  /* 0x0000d900ff077b82 */ /* 0x000e700000000800 */
[----:B------:R-:W-:Y:S08]  /*0070*/  S2UR UR7, SR_CTAID.X ;  /* 0x00000000000779c3 */ /* 0x000ff00000002500 */
[----:B------:R-:W1:Y:S01]  /*0080*/  S2UR UR4, SR_CTAID.Y ;  /* 0x00000000000479c3 */ /* 0x000e620000002600 */
[----:B0-----:R-:W-:-:S02]  /*0090*/  ISETP.GE.AND P0, PT, R3, 0x10, PT ;  /* 0x000000100300780c */ /* 0x001fc40003f06270 */
[----:B------:R-:W-:-:S04]  /*00a0*/  SHF.R.S32.HI R4, RZ, 0x1f, R3 ;  /* 0x0000001fff047819 */ /* 0x000fc80000011403 */
[----:B------:R-:W-:Y:S01]  /*00b0*/  LEA.HI R4, R4, R3, RZ, 0x4 ;  /* 0x0000000304047211 */ /* 0x000fe200078f20ff */
[----:B------:R-:W3:Y:S01]  /*00c0*/  LDC R5, c[0x0][0x360] ;  /* 0x0000d800ff057b82 */ /* 0x000ee20000000800 */
[----:B-1----:R-:W-:Y:S02]  /*00d0*/  IMAD R7, R7, UR4, R0 ;  /* 0x0000000407077c24 */ /* 0x002fe4000f8e0200 */
[----:B---3--:R-:W-:-:S03]  /*00e0*/  IMAD R6, R5, UR7, R2 ;  /* 0x0000000705067c24 */ /* 0x008fc6000f8e0202 */
[----:B--2---:R-:W-:Y:S05]  /*00f0*/  @!P0 BRA `(.L_x_0) ;  /* 0x00000018006c8947 */ /* 0x004fea0003800000 */
[----:B------:R-:W-:Y:S01]  /*0100*/  SHF.R.S32.HI R25, RZ, 0x4, R4 ;  /* 0x00000004ff197819 */ /* 0x000fe20000011404 */
[----:B------:R-:W-:Y:S01]  /*0110*/  IMAD.MOV.U32 R5, RZ, RZ, RZ ;  /* 0x000000ffff057224 */ /* 0x000fe200078e00ff */
[----:B------:R-:W-:Y:S02]  /*0120*/  CS2R R32, SRZ ;  /* 0x0000000000207805 */ /* 0x000fe4000001ff00 */
[----:B------:R-:W-:-:S04]  /*0130*/  IADD3 R4, PT, PT, R25, -0x1, RZ ;  /* 0xffffffff19047810 */ /* 0x000fc80007ffe0ff */
[----:B------:R-:W-:Y:S01]  /*0140*/  ISETP.GE.U32.AND P0, PT, R4, 0x3, PT ;  /* 0x000000030400780c */ /* 0x000fe20003f06070 */
[----:B------:R-:W-:-:S12]  /*0150*/  IMAD R4, R7, R3, R2 ;  /* 0x0000000307047224 */ /* 0x000fd800078e0202 */
[----:B------:R-:W-:Y:S05]  /*0160*/  @!P0 BRA `(.L_x_1) ;  /* 0x0000000c006c8947 */ /* 0x000fea0003800000 */
[----:B------:R-:W0:Y:S01]  /*0170*/  S2UR UR6, SR_CgaCtaId ;  /* 0x00000000000679c3 */ /* 0x000e220000008800 */
[----:B------:R-:W-:Y:S01]  /*0180*/  UMOV UR4, 0x400 ;  /* 0x0000040000047882 */ /* 0x000fe20000000000 */
[C---:B------:R-:W-:Y:S01]  /*0190*/  IADD3 R26, PT, PT, R0.reuse, 0x30, RZ ;  /* 0x00000030001a7810 */ /* 0x040fe20007ffe0ff */
[----:B------:R-:W-:Y:S01]  /*01a0*/  UIADD3 UR5, UPT, UPT, UR4, 0x800, URZ ;  /* 0x0000080004057890 */ /* 0x000fe2000fffe0ff */
[C---:B------:R-:W-:Y:S01]  /*01b0*/  IADD3 R22, PT, PT, R0.reuse, 0x10, RZ ;  /* 0x0000001000167810 */ /* 0x040fe20007ffe0ff */
[C---:B------:R-:W-:Y:S01]  /*01c0*/  VIADD R24, R0.reuse, 0x20 ;  /* 0x0000002000187836 */ /* 0x040fe20000000000 */
[----:B------:R-:W-:Y:S01]  /*01d0*/  LOP3.LUT R5, R25, 0x7fffffc, RZ, 0xc0, !PT ;  /* 0x07fffffc19057812 */ /* 0x000fe200078ec0ff */
[----:B------:R-:W-:Y:S01]  /*01e0*/  IMAD.MOV.U32 R23, RZ, RZ, R4 ;  /* 0x000000ffff177224 */ /* 0x000fe200078e0004 */
[----:B------:R-:W-:Y:S01]  /*01f0*/  CS2R R32, SRZ ;  /* 0x0000000000207805 */ /* 0x000fe2000001ff00 */
[-CC-:B------:R-:W-:Y:S01]  /*0200*/  IMAD R20, R0, R3.reuse, R6.reuse ;  /* 0x0000000300147224 */ /* 0x180fe200078e0206 */
[----:B------:R-:W-:Y:S01]  /*0210*/  IADD3 R21, PT, PT, -R5, RZ, RZ ;  /* 0x000000ff05157210 */ /* 0x000fe20007ffe1ff */
[----:B------:R-:W-:-:S02]  /*0220*/  IMAD R26, R26, R3, R6 ;  /* 0x000000031a1a7224 */ /* 0x000fc400078e0206 */
[-CC-:B------:R-:W-:Y:S02]  /*0230*/  IMAD R24, R24, R3.reuse, R6.reuse ;  /* 0x0000000318187224 */ /* 0x180fe400078e0206 */
[----:B------:R-:W-:Y:S01]  /*0240*/  IMAD R22, R22, R3, R6 ;  /* 0x0000000316167224 */ /* 0x000fe200078e0206 */
[----:B0-----:R-:W-:Y:S02]  /*0250*/  ULEA UR4, UR6, UR4, 0x18 ;  /* 0x0000000406047291 */ /* 0x001fe4000f8ec0ff */
[----:B------:R-:W-:-:S04]  /*0260*/  ULEA UR5, UR6, UR5, 0x18 ;  /* 0x0000000506057291 */ /* 0x000fc8000f8ec0ff */
[----:B------:R-:W-:Y:S02]  /*0270*/  LEA R19, R0, UR4, 0x7 ;  /* 0x0000000400137c11 */ /* 0x000fe4000f8e38ff */
[----:B------:R-:W-:-:S03]  /*0280*/  LEA R17, R2, UR5, 0x3 ;  /* 0x0000000502117c11 */ /* 0x000fc6000f8e18ff */
[----:B------:R-:W-:Y:S01]  /*0290*/  IMAD R18, R2, 0x8, R19 ;  /* 0x0000000802127824 */ /* 0x000fe200078e0213 */
[----:B------:R-:W-:-:S07]  /*02a0*/  LEA R16, R0, R17, 0x7 ;  /* 0x0000001100107211 */ /* 0x000fce00078e38ff */
.L_x_2:
[----:B------:R-:W0:Y:S08]  /*02b0*/  LDC.64 R28, c[0x0][0x380] ;  /* 0x0000e000ff1c7b82 */ /* 0x000e300000000a00 */
[----:B------:R-:W1:Y:S01]  /*02c0*/  LDC.64 R30, c[0x0][0x388] ;  /* 0x0000e200ff1e7b82 */ /* 0x000e620000000a00 */
[----:B0-----:R-:W-:-:S05]  /*02d0*/  IMAD.WIDE R28, R23, 0x8, R28 ;  /* 0x00000008171c7825 */ /* 0x001fca00078e021c */
[----:B------:R-:W2:Y:S01]  /*02e0*/  LDG.E.64 R10, desc[UR8][R28.64] ;  /* 0x000000081c0a7981 */ /* 0x000ea2000c1e1b00 */
[----:B-1----:R-:W-:-:S06]  /*02f0*/  IMAD.WIDE R36, R20, 0x8, R30 ;  /* 0x0000000814247825 */ /* 0x002fcc00078e021e */
[----:B------:R-:W3:Y:S04]  /*0300*/  LDG.E.64 R36, desc[UR8][R36.64] ;  /* 0x0000000824247981 */ /* 0x000ee8000c1e1b00 */
[----:B--2---:R-:W-:Y:S04]  /*0310*/  STS.64 [R18], R10 ;  /* 0x0000000a12007388 */ /* 0x004fe80000000a00 */
[----:B---3--:R-:W-:Y:S01]  /*0320*/  STS.64 [R16], R36 ;  /* 0x0000002410007388 */ /* 0x008fe20000000a00 */
[----:B------:R-:W-:Y:S06]  /*0330*/  BAR.SYNC.DEFER_BLOCKING 0x0 ;  /* 0x0000000000007b1d */ /* 0x000fec0000010000 */
[----:B------:R-:W-:Y:S04]  /*0340*/  LDS.64 R8, [R17] ;  /* 0x0000000011087984 */ /* 0x000fe80000000a00 */
[----:B------:R-:W0:Y:S04]  /*0350*/  LDS.128 R12, [R19] ;  /* 0x00000000130c7984 */ /* 0x000e280000000c00 */
[----:B------:R-:W1:Y:S01]  /*0360*/  LDS.64 R34, [R17+0x80] ;  /* 0x0000800011227984 */ /* 0x000e620000000a00 */
[----:B0-----:R-:W-:-:S03]  /*0370*/  DFMA R32, R12, R8, R32 ;  /* 0x000000080c20722b */ /* 0x001fc60000000020 */
[----:B------:R-:W-:Y:S04]  /*0380*/  LDS.64 R12, [R17+0x100] ;  /* 0x00010000110c7984 */ /* 0x000fe80000000a00 */
[----:B------:R-:W0:Y:S01]  /*0390*/  LDS.128 R8, [R19+0x10] ;  /* 0x0000100013087984 */ /* 0x000e220000000c00 */
[----:B-1----:R-:W-:-:S03]  /*03a0*/  DFMA R34, R34, R14, R32 ;  /* 0x0000000e2222722b */ /* 0x002fc60000000020 */
[----:B------:R-:W1:Y:S05]  /*03b0*/  LDS.64 R32, [R17+0x180] ;  /* 0x0001800011207984 */ /* 0x000e6a0000000a00 */
[----:B0-----:R-:W-:Y:S01]  /*03c0*/  DFMA R34, R8, R12, R34 ;  /* 0x0000000c0822722b */ /* 0x001fe20000000022 */
[----:B------:R-:W-:Y:S04]  /*03d0*/  LDS.64 R8, [R17+0x200] ;  /* 0x0002000011087984 */ /* 0x000fe80000000a00 */
[----:B------:R-:W0:Y:S03]  /*03e0*/  LDS.128 R12, [R19+0x20] ;  /* 0x00002000130c7984 */ /* 0x000e260000000c00 */
[----:B-1----:R-:W-:Y:S01]  /*03f0*/  DFMA R10, R32, R10, R34 ;  /* 0x0000000a200a722b */ /* 0x002fe20000000022 */
[----:B------:R-:W1:Y:S04]  /*0400*/  LDS.64 R32, [R17+0x280] ;  /* 0x0002800011207984 */ /* 0x000e680000000a00 */
[----:B------:R-:W-:Y:S03]  /*0410*/  LDS.64 R34, [R17+0x300] ;  /* 0x0003000011227984 */ /* 0x000fe60000000a00 */
[----:B0-----:R-:W-:-:S02]  /*0420*/  DFMA R12, R12, R8, R10 ;  /* 0x000000080c0c722b */ /* 0x001fc4000000000a */
[----:B------:R-:W0:Y:S06]  /*0430*/  LDS.128 R8, [R19+0x30] ;  /* 0x0000300013087984 */ /* 0x000e2c0000000c00 */
[----:B-1----:R-:W-:Y:S01]  /*0440*/  DFMA R12, R32, R14, R12 ;  /* 0x0000000e200c722b */ /* 0x002fe2000000000c */
[----:B------:R-:W1:Y:S07]  /*0450*/  LDS.64 R32, [R17+0x380] ;  /* 0x0003800011207984 */ /* 0x000e6e0000000a00 */
        /* <DEDUP_REMOVED lines=15> */
[----:B------:R-:W-:Y:S01]  /*0550*/  LDS.64 R34, [R17+0x700] ;  /* 0x0007000011227984 */ /* 0x000fe20000000a00 */
[----:B------:R-:W-:-:S02]  /*0560*/  IMAD.WIDE R36, R22, 0x8, R30 ;  /* 0x0000000816247825 */ /* 0x000fc400078e021e */
[----:B0-----:R-:W-:Y:S02]  /*0570*/  DFMA R12, R12, R8, R10 ;  /* 0x000000080c0c722b */ /* 0x001fe4000000000a */
[----:B------:R-:W0:Y:S06]  /*0580*/  LDS.128 R8, [R19+0x70] ;  /* 0x0000700013087984 */ /* 0x000e2c0000000c00 */
[----:B-1----:R-:W-:Y:S01]  /*0590*/  DFMA R12, R32, R14, R12 ;  /* 0x0000000e200c722b */ /* 0x002fe2000000000c */
[----:B------:R-:W1:Y:S01]  /*05a0*/  LDS.64 R32, [R17+0x780] ;  /* 0x0007800011207984 */ /* 0x000e620000000a00 */
[----:B------:R-:W-:Y:S06]  /*05b0*/  BAR.SYNC.DEFER_BLOCKING 0x0 ;  /* 0x0000000000007b1d */ /* 0x000fec0000010000 */
[----:B------:R-:W2:Y:S04]  /*05c0*/  LDG.E.64 R14, desc[UR8][R28.64+0x80] ;  /* 0x000080081c0e7981 */ /* 0x000ea8000c1e1b00 */
[----:B------:R-:W3:Y:S01]  /*05d0*/  LDG.E.64 R36, desc[UR8][R36.64] ;  /* 0x0000000824247981 */ /* 0x000ee2000c1e1b00 */
[----:B0-----:R-:W-:-:S08]  /*05e0*/  DFMA R34, R8, R34, R12 ;  /* 0x000000220822722b */ /* 0x001fd0000000000c */
[----:B-1----:R-:W-:Y:S01]  /*05f0*/  DFMA R10, R32, R10, R34 ;  /* 0x0000000a200a722b */ /* 0x002fe20000000022 */
[----:B--2---:R-:W-:Y:S04]  /*0600*/  STS.64 [R18], R14 ;  /* 0x0000000e12007388 */ /* 0x004fe80000000a00 */
[----:B---3--:R-:W-:Y:S01]  /*0610*/  STS.64 [R16], R36 ;  /* 0x0000002410007388 */ /* 0x008fe20000000a00 */
[----:B------:R-:W-:Y:S06]  /*0620*/  BAR.SYNC.DEFER_BLOCKING 0x0 ;  /* 0x0000000000007b1d */ /* 0x000fec0000010000 */
[----:B------:R-:W-:Y:S04]  /*0630*/  LDS.64 R8, [R17] ;  /* 0x0000000011087984 */ /* 0x000fe80000000a00 */
[----:B------:R-:W0:Y:S04]  /*0640*/  LDS.128 R12, [R19] ;  /* 0x00000000130c7984 */ /* 0x000e280000000c00 */
[----:B------:R-:W1:Y:S04]  /*0650*/  LDS.64 R32, [R17+0x80] ;  /* 0x0000800011207984 */ /* 0x000e680000000a00 */
[----:B------:R-:W-:Y:S01]  /*0660*/  LDS.64 R34, [R17+0x100] ;  /* 0x0001000011227984 */ /* 0x000fe20000000a00 */
[----:B0-----:R-:W-:-:S03]  /*0670*/  DFMA R12, R12, R8, R10 ;  /* 0x000000080c0c722b */ /* 0x001fc6000000000a */
[----:B------:R-:W0:Y:S05]  /*0680*/  LDS.128 R8, [R19+0x10] ;  /* 0x0000100013087984 */ /* 0x000e2a0000000c00 */
        /* <DEDUP_REMOVED lines=44> */
[----:B------:R-:W-:Y:S04]  /*0950*/  LDS.64 R34, [R17+0x100] ;  /* 0x0001000011227984 */ /* 0x000fe80000000a00 */
        /* <DEDUP_REMOVED lines=29> */
[----:B------:R-:W-:Y:S07]  /*0b30*/  LDS.64 R32, [R17+0x780] ;  /* 0x0007800011207984 */ /* 0x000fee0000000a00 */
[----:B0-----:R-:W-:Y:S01]  /*0b40*/  DFMA R8, R12, R8, R10 ;  /* 0x000000080c08722b */ /* 0x001fe2000000000a */
[----:B------:R-:W-:-:S02]  /*0b50*/  IMAD.WIDE R12, R26, 0x8, R30 ;  /* 0x000000081a0c7825 */ /* 0x000fc400078e021e */
[----:B------:R-:W-:Y:S05]  /*0b60*/  LDS.64 R30, [R17+0x700] ;  /* 0x00070000111e7984 */ /* 0x000fea0000000a00 */
[----:B------:R-:W-:Y:S02]  /*0b70*/  DFMA R36, R36, R14, R8 ;  /* 0x0000000e2424722b */ /* 0x000fe40000000008 */
[----:B------:R-:W0:Y:S01]  /*0b80*/  LDS.128 R8, [R19+0x70] ;  /* 0x0000700013087984 */ /* 0x000e220000000c00 */
[----:B------:R-:W-:Y:S06]  /*0b90*/  BAR.SYNC.DEFER_BLOCKING 0x0 ;  /* 0x0000000000007b1d */ /* 0x000fec0000010000 */
[----:B------:R-:W2:Y:S04]  /*0ba0*/  LDG.E.64 R28, desc[UR8][R28.64+0x180] ;  /* 0x000180081c1c7981 */ /* 0x000ea8000c1e1b00 */
[----:B------:R-:W3:Y:S01]  /*0bb0*/  LDG.E.64 R12, desc[UR8][R12.64] ;  /* 0x000000080c0c7981 */ /* 0x000ee2000c1e1b00 */
[----:B0-----:R-:W-:-:S08]  /*0bc0*/  DFMA R36, R8, R30, R36 ;  /* 0x0000001e0824722b */ /* 0x001fd00000000024 */
[----:B------:R-:W-:Y:S01]  /*0bd0*/  DFMA R36, R32, R10, R36 ;  /* 0x0000000a2024722b */ /* 0x000fe20000000024 */
[----:B------:R-:W-:-:S05]  /*0be0*/  VIADD R21, R21, 0x4 ;  /* 0x0000000415157836 */ /* 0x000fca0000000000 */
[----:B------:R-:W-:Y:S01]  /*0bf0*/  ISETP.NE.AND P0, PT, R21, RZ, PT ;  /* 0x000000ff1500720c */ /* 0x000fe20003f05270 */
[----:B------:R-:W-:Y:S01]  /*0c00*/  IMAD R26, R3, 0x40, R26 ;  /* 0x00000040031a7824 */ /* 0x000fe200078e021a */
[----:B------:R-:W-:Y:S01]  /*0c10*/  IADD3 R23, PT, PT, R23, 0x40, RZ ;  /* 0x0000004017177810 */ /* 0x000fe20007ffe0ff */
[C---:B------:R-:W-:Y:S01]  /*0c20*/  IMAD R22, R3.reuse, 0x40, R22 ;  /* 0x0000004003167824 */ /* 0x040fe200078e0216 */
[C---:B------:R-:W-:Y:S02]  /*0c30*/  LEA R24, R3.reuse, R24, 0x6 ;  /* 0x0000001803187211 */ /* 0x040fe400078e30ff */
[----:B------:R-:W-:Y:S01]  /*0c40*/  LEA R20, R3, R20, 0x6 ;  /* 0x0000001403147211 */ /* 0x000fe200078e30ff */
[----:B--2---:R-:W-:Y:S04]  /*0c50*/  STS.64 [R18], R28 ;  /* 0x0000001c12007388 */ /* 0x004fe80000000a00 */
[----:B---3--:R-:W-:Y:S01]  /*0c60*/  STS.64 [R16], R12 ;  /* 0x0000000c10007388 */ /* 0x008fe20000000a00 */
[----:B------:R-:W-:Y:S06]  /*0c70*/  BAR.SYNC.DEFER_BLOCKING 0x0 ;  /* 0x0000000000007b1d */ /* 0x000fec0000010000 */
[----:B------:R-:W-:Y:S04]  /*0c80*/  LDS.64 R34, [R17] ;  /* 0x0000000011227984 */ /* 0x000fe80000000a00 */
[----:B------:R-:W0:Y:S04]  /*0c90*/  LDS.128 R12, [R19] ;  /* 0x00000000130c7984 */ /* 0x000e280000000c00 */
[----:B------:R-:W1:Y:S04]  /*0ca0*/  LDS.64 R30, [R17+0x80] ;  /* 0x00008000111e7984 */ /* 0x000e680000000a00 */
[----:B------:R-:W-:Y:S04]  /*0cb0*/  LDS.64 R32, [R17+0x100] ;  /* 0x0001000011207984 */ /* 0x000fe80000000a00 */
[----:B------:R-:W2:Y:S04]  /*0cc0*/  LDS.128 R8, [R19+0x10] ;  /* 0x0000100013087984 */ /* 0x000ea80000000c00 */
[----:B------:R-:W3:Y:S01]  /*0cd0*/  LDS.64 R28, [R17+0x180] ;  /* 0x00018000111c7984 */ /* 0x000ee20000000a00 */
[----:B0-----:R-:W-:-:S08]  /*0ce0*/  DFMA R34, R12, R34, R36 ;  /* 0x000000220c22722b */ /* 0x001fd00000000024 */
[----:B-1----:R-:W-:Y:S01]  /*0cf0*/  DFMA R34, R30, R14, R34 ;  /* 0x0000000e1e22722b */ /* 0x002fe20000000022 */
[----:B------:R-:W-:Y:S04]  /*0d00*/  LDS.64 R30, [R17+0x200] ;  /* 0x00020000111e7984 */ /* 0x000fe80000000a00 */
[----:B------:R-:W0:Y:S03]  /*0d10*/  LDS.128 R12, [R19+0x20] ;  /* 0x00002000130c7984 */ /* 0x000e260000000c00 */
[----:B--2---:R-:W-:Y:S01]  /*0d20*/  DFMA R34, R8, R32, R34 ;  /* 0x000000200822722b */ /* 0x004fe20000000022 */
[----:B------:R-:W1:Y:S07]  /*0d30*/  LDS.64 R32, [R17+0x280] ;  /* 0x0002800011207984 */ /* 0x000e6e0000000a00 */
[----:B---3--:R-:W-:Y:S01]  /*0d40*/  DFMA R34, R28, R10, R34 ;  /* 0x0000000a1c22722b */ /* 0x008fe20000000022 */
[----:B------:R-:W-:Y:S04]  /*0d50*/  LDS.64 R28, [R17+0x300] ;  /* 0x00030000111c7984 */ /* 0x000fe80000000a00 */
[----:B------:R-:W2:Y:S03]  /*0d60*/  LDS.128 R8, [R19+0x30] ;  /* 0x0000300013087984 */ /* 0x000ea60000000c00 */
[----:B0-----:R-:W-:Y:S01]  /*0d70*/  DFMA R34, R12, R30, R34 ;  /* 0x0000001e0c22722b */ /* 0x001fe20000000022 */
[----:B------:R-:W0:Y:S07]  /*0d80*/  LDS.64 R30, [R17+0x380] ;  /* 0x00038000111e7984 */ /* 0x000e2e0000000a00 */
[----:B-1----:R-:W-:Y:S01]  /*0d90*/  DFMA R34, R32, R14, R34 ;  /* 0x0000000e2022722b */ /* 0x002fe20000000022 */
[----:B------:R-:W-:Y:S04]  /*0da0*/  LDS.64 R32, [R17+0x400] ;  /* 0x0004000011207984 */ /* 0x000fe80000000a00 */
[----:B------:R-:W1:Y:S03]  /*0db0*/  LDS.128 R12, [R19+0x40] ;  /* 0x00004000130c7984 */ /* 0x000e660000000c00 */
[----:B--2---:R-:W-:Y:S01]  /*0dc0*/  DFMA R34, R8, R28, R34 ;  /* 0x0000001c0822722b */ /* 0x004fe20000000022 */
[----:B------:R-:W2:Y:S07]  /*0dd0*/  LDS.64 R28, [R17+0x480] ;  /* 0x00048000111c7984 */ /* 0x000eae0000000a00 */
[----:B0-----:R-:W-:Y:S01]  /*0de0*/  DFMA R34, R30, R10, R34 ;  /* 0x0000000a1e22722b */ /* 0x001fe20000000022 */
[----:B------:R-:W-:Y:S04]  /*0df0*/  LDS.64 R30, [R17+0x500] ;  /* 0x00050000111e7984 */ /* 0x000fe80000000a00 */
[----:B------:R-:W0:Y:S03]  /*0e00*/  LDS.128 R8, [R19+0x50] ;  /* 0x0000500013087984 */ /* 0x000e260000000c00 */
[----:B-1----:R-:W-:Y:S01]  /*0e10*/  DFMA R34, R12, R32, R34 ;  /* 0x000000200c22722b */ /* 0x002fe20000000022 */
[----:B------:R-:W1:Y:S07]  /*0e20*/  LDS.64 R32, [R17+0x580] ;  /* 0x0005800011207984 */ /* 0x000e6e0000000a00 */
[----:B--2---:R-:W-:Y:S01]  /*0e30*/  DFMA R34, R28, R14, R34 ;  /* 0x0000000e1c22722b */ /* 0x004fe20000000022 */
        /* <DEDUP_REMOVED lines=9> */
[----:B0-----:R-:W-:-:S08]  /*0ed0*/  DFMA R14, R30, R14, R28 ;  /* 0x0000000e1e0e722b */ /* 0x001fd0000000001c */
[----:B-1----:R-:W-:-:S08]  /*0ee0*/  DFMA R32, R8, R32, R14 ;  /* 0x000000200820722b */ /* 0x002fd0000000000e */
[----:B--2---:R-:W-:Y:S01]  /*0ef0*/  DFMA R32, R12, R10, R32 ;  /* 0x0000000a0c20722b */ /* 0x004fe20000000020 */
[----:B------:R-:W-:Y:S06]  /*0f00*/  BAR.SYNC.DEFER_BLOCKING 0x0 ;  /* 0x0000000000007b1d */ /* 0x000fec0000010000 */
[----:B------:R-:W-:Y:S05]  /*0f10*/  @P0 BRA `(.L_x_2) ;  /* 0xfffffff000e40947 */ /* 0x000fea000383ffff */
.L_x_1:
[----:B------:R-:W-:-:S13]  /*0f20*/  LOP3.LUT P0, R8, R25, 0x3, RZ, 0xc0, !PT ;  /* 0x0000000319087812 */ /* 0x000fda000780c0ff */
[----:B------:R-:W-:Y:S05]  /*0f30*/  @!P0 BRA `(.L_x_0) ;  /* 0x0000000800dc8947 */ /* 0x000fea0003800000 */
[----:B------:R-:W-:Y:S02]  /*0f40*/  ISETP.NE.AND P0, PT, R8, 0x1, PT ;  /* 0x000000010800780c */ /* 0x000fe40003f05270 */
[----:B------:R-:W-:-:S04]  /*0f50*/  LOP3.LUT R25, R25, 0x1, RZ, 0xc0, !PT ;  /* 0x0000000119197812 */ /* 0x000fc800078ec0ff */
[----:B------:R-:W-:-:S07]  /*0f60*/  ISETP.NE.U32.AND P1, PT, R25, 0x1, PT ;  /* 0x000000011900780c */ /* 0x000fce0003f25070 */
[----:B------:R-:W-:Y:S06]  /*0f70*/  @!P0 BRA `(.L_x_3) ;  /* 0x0000000400c88947 */ /* 0x000fec0003800000 */
[----:B------:R-:W0:Y:S01]  /*0f80*/  LDC R9, c[0x0][0x360] ;  /* 0x0000d800ff097b82 */ /* 0x000e220000000800 */
[----:B------:R-:W-:-:S07]  /*0f90*/  LEA R25, R5, R0, 0x4 ;  /* 0x0000000005197211 */ /* 0x000fce00078e20ff */
[----:B------:R-:W1:Y:S08]  /*0fa0*/  LDC.64 R26, c[0x0][0x380] ;  /* 0x0000e000ff1a7b82 */ /* 0x000e700000000a00 */
[----:B------:R-:W2:Y:S01]  /*0fb0*/  LDC.64 R28, c[0x0][0x388] ;  /* 0x0000e200ff1c7b82 */ /* 0x000ea20000000a00 */
[----:B0-----:R-:W-:Y:S02]  /*0fc0*/  IMAD R24, R9, UR7, R2 ;  /* 0x0000000709187c24 */ /* 0x001fe4000f8e0202 */
[----:B------:R-:W-:-:S02]  /*0fd0*/  IMAD R9, R5, 0x10, R4 ;  /* 0x0000001005097824 */ /* 0x000fc400078e0204 */
[----:B------:R-:W-:Y:S02]  /*0fe0*/  IMAD R11, R25, R3, R24 ;  /* 0x00000003190b7224 */ /* 0x000fe400078e0218 */
[----:B-1----:R-:W-:-:S05]  /*0ff0*/  IMAD.WIDE R26, R9, 0x8, R26 ;  /* 0x00000008091a7825 */ /* 0x002fca00078e021a */
[----:B------:R-:W3:Y:S01]  /*1000*/  LDG.E.64 R34, desc[UR8][R26.64] ;  /* 0x000000081a227981 */ /* 0x000ee2000c1e1b00 */
[----:B--2---:R-:W-:-:S05]  /*1010*/  IMAD.WIDE R8, R11, 0x8, R28 ;  /* 0x000000080b087825 */ /* 0x004fca00078e021c */
[----:B------:R-:W2:Y:S01]  /*1020*/  LDG.E.64 R36, desc[UR8][R8.64] ;  /* 0x0000000808247981 */ /* 0x000ea2000c1e1b00 */
[----:B------:R-:W0:Y:S01]  /*1030*/  S2UR UR5, SR_CgaCtaId ;  /* 0x00000000000579c3 */ /* 0x000e220000008800 */
[----:B------:R-:W-:Y:S02]  /*1040*/  UMOV UR4, 0x400 ;  /* 0x0000040000047882 */ /* 0x000fe40000000000 */
[----:B------:R-:W-:Y:S02]  /*1050*/  UIADD3 UR6, UPT, UPT, UR4, 0x800, URZ ;  /* 0x0000080004067890 */ /* 0x000fe4000fffe0ff */
[----:B0-----:R-:W-:Y:S02]  /*1060*/  ULEA UR4, UR5, UR4, 0x18 ;  /* 0x0000000405047291 */ /* 0x001fe4000f8ec0ff */
[----:B------:R-:W-:-:S04]  /*1070*/  ULEA UR6, UR5, UR6, 0x18 ;  /* 0x0000000605067291 */ /* 0x000fc8000f8ec0ff */
[----:B------:R-:W-:Y:S02]  /*1080*/  LEA R23, R0, UR4, 0x7 ;  /* 0x0000000400177c11 */ /* 0x000fe4000f8e38ff */
[C---:B------:R-:W-:Y:S02]  /*1090*/  LEA R21, R2.reuse, UR6, 0x3 ;  /* 0x0000000602157c11 */ /* 0x040fe4000f8e18ff */
[----:B------:R-:W-:Y:S02]  /*10a0*/  LEA R22, R2, R23, 0x3 ;  /* 0x0000001702167211 */ /* 0x000fe400078e18ff */
[----:B------:R-:W-:Y:S01]  /*10b0*/  LEA R20, R0, R21, 0x7 ;  /* 0x0000001500147211 */ /* 0x000fe200078e38ff */
[----:B------:R-:W-:-:S04]  /*10c0*/  VIADD R25, R25, 0x10 ;  /* 0x0000001019197836 */ /* 0x000fc80000000000 */
[----:B------:R-:W-:Y:S01]  /*10d0*/  IMAD R25, R25, R3, R24 ;  /* 0x0000000319197224 */ /* 0x000fe200078e0218 */
[----:B---3--:R-:W-:Y:S04]  /*10e0*/  STS.64 [R22], R34 ;  /* 0x0000002216007388 */ /* 0x008fe80000000a00 */
[----:B--2---:R-:W-:Y:S01]  /*10f0*/  STS.64 [R20], R36 ;  /* 0x0000002414007388 */ /* 0x004fe20000000a00 */
[----:B------:R-:W-:Y:S06]  /*1100*/  BAR.SYNC.DEFER_BLOCKING 0x0 ;  /* 0x0000000000007b1d */ /* 0x000fec0000010000 */
[----:B------:R-:W-:Y:S04]  /*1110*/  LDS.64 R18, [R21] ;  /* 0x0000000015127984 */ /* 0x000fe80000000a00 */
[----:B------:R-:W0:Y:S04]  /*1120*/  LDS.128 R12, [R23] ;  /* 0x00000000170c7984 */ /* 0x000e280000000c00 */
[----:B------:R-:W1:Y:S04]  /*1130*/  LDS.64 R30, [R21+0x80] ;  /* 0x00008000151e7984 */ /* 0x000e680000000a00 */
[----:B------:R-:W-:Y:S04]  /*1140*/  LDS.64 R16, [R21+0x100] ;  /* 0x0001000015107984 */ /* 0x000fe80000000a00 */
[----:B------:R-:W2:Y:S04]  /*1150*/  LDS.128 R8, [R23+0x10] ;  /* 0x0000100017087984 */ /* 0x000ea80000000c00 */
[----:B------:R-:W-:Y:S01]  /*1160*/  LDS.64 R34, [R21+0x700] ;  /* 0x0007000015227984 */ /* 0x000fe20000000a00 */
[----:B0-----:R-:W-:-:S03]  /*1170*/  DFMA R32, R12, R18, R32 ;  /* 0x000000120c20722b */ /* 0x001fc60000000020 */
[----:B------:R-:W0:Y:S05]  /*1180*/  LDS.64 R18, [R21+0x180] ;  /* 0x0001800015127984 */ /* 0x000e2a0000000a00 */
        /* <DEDUP_REMOVED lines=23> */
[----:B-1----:R-:W-:-:S02]  /*1300*/  DFMA R8, R8, R30, R32 ;  /* 0x0000001e0808722b */ /* 0x002fc40000000020 */
[----:B------:R-:W1:Y:S04]  /*1310*/  LDS.64 R32, [R21+0x680] ;  /* 0x0006800015207984 */ /* 0x000e680000000a00 */
[----:B------:R-:W-:Y:S02]  /*1320*/  LDS.64 R30, [R21+0x780] ;  /* 0x00078000151e7984 */ /* 0x000fe40000000a00 */
[----:B--2---:R-:W-:Y:S01]  /*1330*/  DFMA R8, R12, R10, R8 ;  /* 0x0000000a0c08722b */ /* 0x004fe20000000008 */
[----:B------:R-:W-:-:S07]  /*1340*/  IMAD.WIDE R36, R25, 0x8, R28 ;  /* 0x0000000819247825 */ /* 0x000fce00078e021c */
[----:B0-----:R-:W-:Y:S01]  /*1350*/  DFMA R16, R16, R14, R8 ;  /* 0x0000000e1010722b */ /* 0x001fe20000000008 */
[----:B------:R-:W0:Y:S01]  /*1360*/  LDS.128 R12, [R23+0x70] ;  /* 0x00007000170c7984 */ /* 0x000e220000000c00 */
[----:B------:R-:W-:Y:S06]  /*1370*/  BAR.SYNC.DEFER_BLOCKING 0x0 ;  /* 0x0000000000007b1d */ /* 0x000fec0000010000 */
[----:B------:R1:W2:Y:S04]  /*1380*/  LDG.E.64 R8, desc[UR8][R26.64+0x80] ;  /* 0x000080081a087981 */ /* 0x0002a8000c1e1b00 */
[----:B------:R-:W3:Y:S01]  /*1390*/  LDG.E.64 R36, desc[UR8][R36.64] ;  /* 0x0000000824247981 */ /* 0x000ee2000c1e1b00 */
[----:B-1----:R-:W-:-:S08]  /*13a0*/  DFMA R26, R32, R18, R16 ;  /* 0x00000012201a722b */ /* 0x002fd00000000010 */
[----:B0-----:R-:W-:-:S08]  /*13b0*/  DFMA R34, R12, R34, R26 ;  /* 0x000000220c22722b */ /* 0x001fd0000000001a */
[----:B------:R-:W-:Y:S01]  /*13c0*/  DFMA R34, R30, R14, R34 ;  /* 0x0000000e1e22722b */ /* 0x000fe20000000022 */
[----:B------:R-:W-:Y:S01]  /*13d0*/  IADD3 R5, PT, PT, R5, 0x2, RZ ;  /* 0x0000000205057810 */ /* 0x000fe20007ffe0ff */
        /* <DEDUP_REMOVED lines=8> */
[----:B------:R-:W3:Y:S04]  /*1460*/  LDS.64 R26, [R21+0x180] ;  /* 0x00018000151a7984 */ /* 0x000ee80000000a00 */
[----:B------:R-:W-:Y:S04]  /*1470*/  LDS.64 R30, [R21+0x200] ;  /* 0x00020000151e7984 */ /* 0x000fe80000000a00 */
[----:B------:R-:W4:Y:S01]  /*1480*/  LDS.128 R12, [R23+0x20] ;  /* 0x00002000170c7984 */ /* 0x000f220000000c00 */
[----:B0-----:R-:W-:-:S03]  /*1490*/  DFMA R34, R8, R24, R34 ;  /* 0x000000180822722b */ /* 0x001fc60000000022 */
[----:B------:R-:W0:Y:S05]  /*14a0*/  LDS.64 R24, [R21+0x280] ;  /* 0x0002800015187984 */ /* 0x000e2a0000000a00 */
[----:B-1----:R-:W-:Y:S01]  /*14b0*/  DFMA R34, R28, R10, R34 ;  /* 0x0000000a1c22722b */ /* 0x002fe20000000022 */
[----:B------:R-:W-:Y:S04]  /*14c0*/  LDS.64 R28, [R21+0x300] ;  /* 0x00030000151c7984 */ /* 0x000fe80000000a00 */
[----:B------:R-:W1:Y:S03]  /*14d0*/  LDS.128 R8, [R23+0x30] ;  /* 0x0000300017087984 */ /* 0x000e660000000c00 */
[----:B--2---:R-:W-:Y:S01]  /*14e0*/  DFMA R34, R16, R32, R34 ;  /* 0x000000201022722b */ /* 0x004fe20000000022 */
[----:B------:R-:W2:Y:S07]  /*14f0*/  LDS.64 R32, [R21+0x380] ;  /* 0x0003800015207984 */ /* 0x000eae0000000a00 */
[----:B---3--:R-:W-:Y:S01]  /*1500*/  DFMA R34, R26, R18, R34 ;  /* 0x000000121a22722b */ /* 0x008fe20000000022 */
[----:B------:R-:W-:Y:S04]  /*1510*/  LDS.64 R26, [R21+0x400] ;  /* 0x00040000151a7984 */ /* 0x000fe80000000a00 */
[----:B------:R-:W3:Y:S03]  /*1520*/  LDS.128 R16, [R23+0x40] ;  /* 0x0000400017107984 */ /* 0x000ee60000000c00 */
[----:B----4-:R-:W-:Y:S01]  /*1530*/  DFMA R34, R12, R30, R34 ;  /* 0x0000001e0c22722b */ /* 0x010fe20000000022 */
[----:B------:R-:W4:Y:S07]  /*1540*/  LDS.64 R30, [R21+0x480] ;  /* 0x00048000151e7984 */ /* 0x000f2e0000000a00 */
        /* <DEDUP_REMOVED lines=8> */
[----:B---3--:R-:W-:Y:S01]  /*15d0*/  DFMA R34, R16, R26, R34 ;  /* 0x0000001a1022722b */ /* 0x008fe20000000022 */
[----:B------:R-:W3:Y:S07]  /*15e0*/  LDS.64 R26, [R21+0x680] ;  /* 0x00068000151a7984 */ /* 0x000eee0000000a00 */
[----:B----4-:R-:W-:Y:S01]  /*15f0*/  DFMA R34, R30, R18, R34 ;  /* 0x000000121e22722b */ /* 0x010fe20000000022 */
[----:B------:R-:W-:Y:S04]  /*1600*/  LDS.64 R30, [R21+0x700] ;  /* 0x00070000151e7984 */ /* 0x000fe80000000a00 */
[----:B------:R-:W4:Y:S03]  /*1610*/  LDS.128 R16, [R23+0x70] ;  /* 0x0000700017107984 */ /* 0x000f260000000c00 */
[----:B0-----:R-:W-:Y:S01]  /*1620*/  DFMA R12, R12, R24, R34 ;  /* 0x000000180c0c722b */ /* 0x001fe20000000022 */
[----:B------:R-:W0:Y:S07]  /*1630*/  LDS.64 R24, [R21+0x780] ;  /* 0x0007800015187984 */ /* 0x000e2e0000000a00 */
[----:B-1----:R-:W-:-:S08]  /*1640*/  DFMA R12, R28, R14, R12 ;  /* 0x0000000e1c0c722b */ /* 0x002fd0000000000c */
[----:B--2---:R-:W-:-:S08]  /*1650*/  DFMA R8, R8, R32, R12 ;  /* 0x000000200808722b */ /* 0x004fd0000000000c */
[----:B---3--:R-:W-:-:S08]  /*1660*/  DFMA R8, R26, R10, R8 ;  /* 0x0000000a1a08722b */ /* 0x008fd00000000008 */
[----:B----4-:R-:W-:-:S08]  /*1670*/  DFMA R8, R16, R30, R8 ;  /* 0x0000001e1008722b */ /* 0x010fd00000000008 */
[----:B0-----:R-:W-:Y:S01]  /*1680*/  DFMA R32, R24, R18, R8 ;  /* 0x000000121820722b */ /* 0x001fe20000000008 */
[----:B------:R-:W-:Y:S10]  /*1690*/  BAR.SYNC.DEFER_BLOCKING 0x0 ;  /* 0x0000000000007b1d */ /* 0x000ff40000010000 */
.L_x_3:
[----:B------:R-:W-:Y:S05]  /*16a0*/  @P1 BRA `(.L_x_0) ;  /* 0x0000000400001947 */ /* 0x000fea0003800000 */
[----:B------:R-:W0:Y:S01]  /*16b0*/  LDC R13, c[0x0][0x360] ;  /* 0x0000d800ff0d7b82 */ /* 0x000e220000000800 */
[C---:B------:R-:W-:Y:S01]  /*16c0*/  LEA R12, R5.reuse, R0, 0x4 ;  /* 0x00000000050c7211 */ /* 0x040fe200078e20ff */
[----:B------:R-:W-:-:S06]  /*16d0*/  IMAD R5, R5, 0x10, R4 ;  /* 0x0000001005057824 */ /* 0x000fcc00078e0204 */
[----:B------:R-:W1:Y:S08]  /*16e0*/  LDC.64 R8, c[0x0][0x380] ;  /* 0x0000e000ff087b82 */ /* 0x000e700000000a00 */
[----:B------:R-:W2:Y:S01]  /*16f0*/  LDC.64 R10, c[0x0][0x388] ;  /* 0x0000e200ff0a7b82 */ /* 0x000ea20000000a00 */
[----:B0-----:R-:W-:-:S04]  /*1700*/  IMAD R13, R13, UR7, R2 ;  /* 0x000000070d0d7c24 */ /* 0x001fc8000f8e0202 */
        /* <DEDUP_REMOVED lines=13> */
[----:B------:R-:W-:-:S03]  /*17e0*/  LEA R0, R0, R5, 0x7 ;  /* 0x0000000500007211 */ /* 0x000fc600078e38ff */
        /* <DEDUP_REMOVED lines=10> */
[----:B------:R-:W4:Y:S04]  /*1890*/  LDS.128 R16, [R21+0x20] ;  /* 0x0000200015107984 */ /* 0x000f280000000c00 */
[----:B------:R-:W5:Y:S01]  /*18a0*/  LDS.64 R30, [R5+0x280] ;  /* 0x00028000051e7984 */ /* 0x000f620000000a00 */
        /* <DEDUP_REMOVED lines=9> */
[----:B----4-:R-:W-:Y:S01]  /*1940*/  DFMA R16, R16, R22, R32 ;  /* 0x000000161010722b */ /* 0x010fe20000000020 */
[----:B------:R-:W3:Y:S07]  /*1950*/  LDS.64 R22, [R5+0x480] ;  /* 0x0004800005167984 */ /* 0x000eee0000000a00 */
[----:B-----5:R-:W-:Y:S01]  /*1960*/  DFMA R32, R30, R18, R16 ;  /* 0x000000121e20722b */ /* 0x020fe20000000010 */
[----:B------:R-:W-:Y:S04]  /*1970*/  LDS.64 R30, [R5+0x500] ;  /* 0x00050000051e7984 */ /* 0x000fe80000000a00 */
[----:B------:R-:W4:Y:S03]  /*1980*/  LDS.128 R16, [R21+0x50] ;  /* 0x0000500015107984 */ /* 0x000f260000000c00 */
[----:B0-----:R-:W-:Y:S01]  /*1990*/  DFMA R8, R8, R24, R32 ;  /* 0x000000180808722b */ /* 0x001fe20000000020 */
[----:B------:R-:W0:Y:S07]  /*19a0*/  LDS.64 R24, [R5+0x580] ;  /* 0x0005800005187984 */ /* 0x000e2e0000000a00 */
        /* <DEDUP_REMOVED lines=8> */
[----:B----4-:R-:W-:-:S02]  /*1a30*/  DFMA R16, R16, R30, R32 ;  /* 0x0000001e1010722b */ /* 0x010fc40000000020 */
[----:B------:R-:W4:Y:S06]  /*1a40*/  LDS.64 R32, [R5+0x780] ;  /* 0x0007800005207984 */ /* 0x000f2c0000000a00 */
[----:B0-----:R-:W-:-:S08]  /*1a50*/  DFMA R16, R24, R18, R16 ;  /* 0x000000121810722b */ /* 0x001fd00000000010 */
[----:B-1----:R-:W-:-:S08]  /*1a60*/  DFMA R8, R8, R28, R16 ;  /* 0x0000001c0808722b */ /* 0x002fd00000000010 */
[----:B--2---:R-:W-:-:S08]  /*1a70*/  DFMA R8, R26, R10, R8 ;  /* 0x0000000a1a08722b */ /* 0x004fd00000000008 */
[----:B---3--:R-:W-:-:S08]  /*1a80*/  DFMA R8, R12, R22, R8 ;  /* 0x000000160c08722b */ /* 0x008fd00000000008 */
[----:B----4-:R-:W-:Y:S01]  /*1a90*/  DFMA R32, R32, R14, R8 ;  /* 0x0000000e2020722b */ /* 0x010fe20000000008 */
[----:B------:R-:W-:Y:S10]  /*1aa0*/  BAR.SYNC.DEFER_BLOCKING 0x0 ;  /* 0x0000000000007b1d */ /* 0x000ff40000010000 */
.L_x_0:
[----:B------:R-:W0:Y:S01]  /*1ab0*/  LDC.64 R4, c[0x0][0x390] ;  /* 0x0000e400ff047b82 */ /* 0x000e220000000a00 */
[----:B------:R-:W-:-:S04]  /*1ac0*/  IMAD R3, R7, R3, R6 ;  /* 0x0000000307037224 */ /* 0x000fc800078e0206 */
[----:B0-----:R-:W-:-:S05]  /*1ad0*/  IMAD.WIDE R2, R3, 0x8, R4 ;  /* 0x0000000803027825 */ /* 0x001fca00078e0204 */
[----:B------:R-:W-:Y:S01]  /*1ae0*/  STG.E.64 desc[UR8][R2.64], R32 ;  /* 0x0000002002007986 */ /* 0x000fe2000c101b08 */
[----:B------:R-:W-:Y:S05]  /*1af0*/  EXIT ;  /* 0x000000000000794d */ /* 0x000fea0003800000 */
.L_x_4:
[----:B------:R-:W-:-:S00]  /*1b00*/  BRA `(.L_x_4) ;  /* 0xfffffffc00fc7947 */ /* 0x000fc0000383ffff */
[----:B------:R-:W-:-:S00]  /*1b10*/  NOP ;  /* 0x0000000000007918 */ /* 0x000fc00000000000 */
        /* <DEDUP_REMOVED lines=14> */
.L_x_5:


//--------------------- .nv.shared._Z15MatrixMulKernelPdS_S_i --------------------------
	.section	.nv.shared._Z15MatrixMulKernelPdS_S_i,"aw",@nobits
	.sectionflags	@""
	.align	8
.nv.shared._Z15MatrixMulKernelPdS_S_i:
	.zero		5120


//--------------------- .nv.shared.reserved.0     --------------------------
	.section	.nv.shared.reserved.0,"aw",@nobits
	.weak		__nv_reservedSMEM_offset_0_alias
	.size		__nv_reservedSMEM_offset_0_alias, 0, 64
	.other		__nv_reservedSMEM_offset_0_alias,@"STO_CUDA_RESERVED_SHARED STV_DEFAULT"
__nv_reservedSMEM_offset_0_alias:
	.zero		0
	.zero		64


//--------------------- .nv.constant0._Z15MatrixMulKernelPdS_S_i --------------------------
	.section	.nv.constant0._Z15MatrixMulKernelPdS_S_i,"a",@progbits
	.sectionflags	@""
	.align	4
.nv.constant0._Z15MatrixMulKernelPdS_S_i:
	.zero		924


//--------------------- SYMBOLS --------------------------

	.type		.nv.reservedSmem.offset0,@object
	.size		.nv.reservedSmem.offset0,0x4
	.type		.nv.reservedSmem.cap,@object
	.size		.nv.reservedSmem.cap,0x4
